//
// Generated by NVIDIA NVVM Compiler
//
// Compiler Build ID: CL-36424714
// Cuda compilation tools, release 13.0, V13.0.88
// Based on NVVM 20.0.0
//

.version 9.0
.target sm_100
.address_size 64

	// .globl	erosion

.visible .entry erosion(
	.param .u64 .ptr .align 1 erosion_param_0,
	.param .u64 .ptr .align 1 erosion_param_1,
	.param .u64 .ptr .align 1 erosion_param_2,
	.param .u32 erosion_param_3,
	.param .u32 erosion_param_4,
	.param .u32 erosion_param_5,
	.param .u32 erosion_param_6,
	.param .u32 erosion_param_7,
	.param .u32 erosion_param_8
)
{
	.reg .pred 	%p<15>;
	.reg .b32 	%r<53>;
	.reg .b32 	%f<150>;
	.reg .b64 	%rd<44>;

	ld.param.u64 	%rd9, [erosion_param_0];
	ld.param.u64 	%rd10, [erosion_param_1];
	ld.param.u64 	%rd8, [erosion_param_2];
	ld.param.u32 	%r21, [erosion_param_4];
	ld.param.u32 	%r22, [erosion_param_5];
	ld.param.u32 	%r23, [erosion_param_6];
	ld.param.u32 	%r25, [erosion_param_7];
	ld.param.u32 	%r24, [erosion_param_8];
	cvta.to.global.u64 	%rd1, %rd10;
	cvta.to.global.u64 	%rd2, %rd9;
	mov.u32 	%r27, %ctaid.x;
	mov.u32 	%r28, %ntid.x;
	mov.u32 	%r29, %tid.x;
	mad.lo.s32 	%r1, %r27, %r28, %r29;
	mov.u32 	%r30, %ctaid.y;
	mov.u32 	%r31, %ntid.y;
	mov.u32 	%r32, %tid.y;
	mad.lo.s32 	%r33, %r30, %r31, %r32;
	setp.ge.s32 	%p1, %r1, %r24;
	setp.ge.s32 	%p2, %r33, %r25;
	or.pred  	%p3, %p1, %p2;
	@%p3 bra 	$L__BB0_18;
	mov.f32 	%f148, 0f7F7FFFFF;
	min.s32 	%r34, %r22, %r23;
	setp.lt.s32 	%p4, %r34, 1;
	@%p4 bra 	$L__BB0_17;
	and.b32  	%r3, %r23, 15;
	and.b32  	%r4, %r23, 7;
	and.b32  	%r5, %r23, 2147483632;
	and.b32  	%r6, %r23, 3;
	neg.s32 	%r7, %r5;
	mov.f32 	%f148, 0f7F7FFFFF;
	mov.b32 	%r47, 0;
$L__BB0_3:
	setp.lt.u32 	%p5, %r23, 16;
	add.s32 	%r37, %r47, %r33;
	mul.lo.s32 	%r9, %r47, %r23;
	mad.lo.s32 	%r10, %r37, %r21, %r1;
	mov.b32 	%r51, 0;
	@%p5 bra 	$L__BB0_6;
	mul.wide.u32 	%rd11, %r9, 4;
	add.s64 	%rd12, %rd1, %rd11;
	add.s64 	%rd43, %rd12, 32;
	mov.u32 	%r48, %r10;
	mov.u32 	%r49, %r7;
$L__BB0_5:
	.pragma "nounroll";
	mul.wide.s32 	%rd13, %r48, 4;
	add.s64 	%rd14, %rd2, %rd13;
	ld.global.f32 	%f20, [%rd14];
	ld.global.f32 	%f21, [%rd43+-32];
	sub.f32 	%f22, %f20, %f21;
	min.f32 	%f23, %f148, %f22;
	ld.global.f32 	%f24, [%rd14+4];
	ld.global.f32 	%f25, [%rd43+-28];
	sub.f32 	%f26, %f24, %f25;
	min.f32 	%f27, %f23, %f26;
	ld.global.f32 	%f28, [%rd14+8];
	ld.global.f32 	%f29, [%rd43+-24];
	sub.f32 	%f30, %f28, %f29;
	min.f32 	%f31, %f27, %f30;
	ld.global.f32 	%f32, [%rd14+12];
	ld.global.f32 	%f33, [%rd43+-20];
	sub.f32 	%f34, %f32, %f33;
	min.f32 	%f35, %f31, %f34;
	ld.global.f32 	%f36, [%rd14+16];
	ld.global.f32 	%f37, [%rd43+-16];
	sub.f32 	%f38, %f36, %f37;
	min.f32 	%f39, %f35, %f38;
	ld.global.f32 	%f40, [%rd14+20];
	ld.global.f32 	%f41, [%rd43+-12];
	sub.f32 	%f42, %f40, %f41;
	min.f32 	%f43, %f39, %f42;
	ld.global.f32 	%f44, [%rd14+24];
	ld.global.f32 	%f45, [%rd43+-8];
	sub.f32 	%f46, %f44, %f45;
	min.f32 	%f47, %f43, %f46;
	ld.global.f32 	%f48, [%rd14+28];
	ld.global.f32 	%f49, [%rd43+-4];
	sub.f32 	%f50, %f48, %f49;
	min.f32 	%f51, %f47, %f50;
	ld.global.f32 	%f52, [%rd14+32];
	ld.global.f32 	%f53, [%rd43];
	sub.f32 	%f54, %f52, %f53;
	min.f32 	%f55, %f51, %f54;
	ld.global.f32 	%f56, [%rd14+36];
	ld.global.f32 	%f57, [%rd43+4];
	sub.f32 	%f58, %f56, %f57;
	min.f32 	%f59, %f55, %f58;
	ld.global.f32 	%f60, [%rd14+40];
	ld.global.f32 	%f61, [%rd43+8];
	sub.f32 	%f62, %f60, %f61;
	min.f32 	%f63, %f59, %f62;
	ld.global.f32 	%f64, [%rd14+44];
	ld.global.f32 	%f65, [%rd43+12];
	sub.f32 	%f66, %f64, %f65;
	min.f32 	%f67, %f63, %f66;
	ld.global.f32 	%f68, [%rd14+48];
	ld.global.f32 	%f69, [%rd43+16];
	sub.f32 	%f70, %f68, %f69;
	min.f32 	%f71, %f67, %f70;
	ld.global.f32 	%f72, [%rd14+52];
	ld.global.f32 	%f73, [%rd43+20];
	sub.f32 	%f74, %f72, %f73;
	min.f32 	%f75, %f71, %f74;
	ld.global.f32 	%f76, [%rd14+56];
	ld.global.f32 	%f77, [%rd43+24];
	sub.f32 	%f78, %f76, %f77;
	min.f32 	%f79, %f75, %f78;
	ld.global.f32 	%f80, [%rd14+60];
	ld.global.f32 	%f81, [%rd43+28];
	sub.f32 	%f82, %f80, %f81;
	min.f32 	%f148, %f79, %f82;
	add.s32 	%r49, %r49, 16;
	add.s32 	%r48, %r48, 16;
	add.s64 	%rd43, %rd43, 64;
	setp.ne.s32 	%p6, %r49, 0;
	mov.u32 	%r51, %r5;
	@%p6 bra 	$L__BB0_5;
$L__BB0_6:
	setp.eq.s32 	%p7, %r3, 0;
	@%p7 bra 	$L__BB0_16;
	add.s32 	%r38, %r3, -1;
	setp.lt.u32 	%p8, %r38, 7;
	@%p8 bra 	$L__BB0_9;
	add.s32 	%r39, %r10, %r51;
	mul.wide.s32 	%rd15, %r39, 4;
	add.s64 	%rd16, %rd2, %rd15;
	ld.global.f32 	%f84, [%rd16];
	add.s32 	%r40, %r51, %r9;
	mul.wide.u32 	%rd17, %r40, 4;
	add.s64 	%rd18, %rd1, %rd17;
	ld.global.f32 	%f85, [%rd18];
	sub.f32 	%f86, %f84, %f85;
	min.f32 	%f87, %f148, %f86;
	ld.global.f32 	%f88, [%rd16+4];
	cvt.u64.u32 	%rd19, %r9;
	cvt.u64.u32 	%rd20, %r51;
	add.s64 	%rd21, %rd20, %rd19;
	shl.b64 	%rd22, %rd21, 2;
	add.s64 	%rd23, %rd1, %rd22;
	ld.global.f32 	%f89, [%rd23+4];
	sub.f32 	%f90, %f88, %f89;
	min.f32 	%f91, %f87, %f90;
	ld.global.f32 	%f92, [%rd16+8];
	ld.global.f32 	%f93, [%rd23+8];
	sub.f32 	%f94, %f92, %f93;
	min.f32 	%f95, %f91, %f94;
	ld.global.f32 	%f96, [%rd16+12];
	ld.global.f32 	%f97, [%rd23+12];
	sub.f32 	%f98, %f96, %f97;
	min.f32 	%f99, %f95, %f98;
	ld.global.f32 	%f100, [%rd16+16];
	ld.global.f32 	%f101, [%rd23+16];
	sub.f32 	%f102, %f100, %f101;
	min.f32 	%f103, %f99, %f102;
	ld.global.f32 	%f104, [%rd16+20];
	ld.global.f32 	%f105, [%rd23+20];
	sub.f32 	%f106, %f104, %f105;
	min.f32 	%f107, %f103, %f106;
	ld.global.f32 	%f108, [%rd16+24];
	ld.global.f32 	%f109, [%rd23+24];
	sub.f32 	%f110, %f108, %f109;
	min.f32 	%f111, %f107, %f110;
	ld.global.f32 	%f112, [%rd16+28];
	ld.global.f32 	%f113, [%rd23+28];
	sub.f32 	%f114, %f112, %f113;
	min.f32 	%f148, %f111, %f114;
	add.s32 	%r51, %r51, 8;
$L__BB0_9:
	setp.eq.s32 	%p9, %r4, 0;
	@%p9 bra 	$L__BB0_16;
	add.s32 	%r41, %r4, -1;
	setp.lt.u32 	%p10, %r41, 3;
	@%p10 bra 	$L__BB0_12;
	add.s32 	%r42, %r10, %r51;
	mul.wide.s32 	%rd24, %r42, 4;
	add.s64 	%rd25, %rd2, %rd24;
	ld.global.f32 	%f116, [%rd25];
	add.s32 	%r43, %r51, %r9;
	mul.wide.u32 	%rd26, %r43, 4;
	add.s64 	%rd27, %rd1, %rd26;
	ld.global.f32 	%f117, [%rd27];
	sub.f32 	%f118, %f116, %f117;
	min.f32 	%f119, %f148, %f118;
	ld.global.f32 	%f120, [%rd25+4];
	cvt.u64.u32 	%rd28, %r9;
	cvt.u64.u32 	%rd29, %r51;
	add.s64 	%rd30, %rd29, %rd28;
	shl.b64 	%rd31, %rd30, 2;
	add.s64 	%rd32, %rd1, %rd31;
	ld.global.f32 	%f121, [%rd32+4];
	sub.f32 	%f122, %f120, %f121;
	min.f32 	%f123, %f119, %f122;
	ld.global.f32 	%f124, [%rd25+8];
	ld.global.f32 	%f125, [%rd32+8];
	sub.f32 	%f126, %f124, %f125;
	min.f32 	%f127, %f123, %f126;
	ld.global.f32 	%f128, [%rd25+12];
	ld.global.f32 	%f129, [%rd32+12];
	sub.f32 	%f130, %f128, %f129;
	min.f32 	%f148, %f127, %f130;
	add.s32 	%r51, %r51, 4;
$L__BB0_12:
	setp.eq.s32 	%p11, %r6, 0;
	@%p11 bra 	$L__BB0_16;
	setp.eq.s32 	%p12, %r6, 1;
	add.s32 	%r44, %r10, %r51;
	mul.wide.s32 	%rd33, %r44, 4;
	add.s64 	%rd6, %rd2, %rd33;
	ld.global.f32 	%f131, [%rd6];
	add.s32 	%r45, %r51, %r9;
	mul.wide.u32 	%rd34, %r45, 4;
	add.s64 	%rd35, %rd1, %rd34;
	ld.global.f32 	%f132, [%rd35];
	sub.f32 	%f133, %f131, %f132;
	min.f32 	%f148, %f148, %f133;
	@%p12 bra 	$L__BB0_16;
	setp.eq.s32 	%p13, %r6, 2;
	ld.global.f32 	%f134, [%rd6+4];
	cvt.u64.u32 	%rd36, %r9;
	cvt.u64.u32 	%rd37, %r51;
	add.s64 	%rd38, %rd37, %rd36;
	shl.b64 	%rd39, %rd38, 2;
	add.s64 	%rd7, %rd1, %rd39;
	ld.global.f32 	%f135, [%rd7+4];
	sub.f32 	%f136, %f134, %f135;
	min.f32 	%f148, %f148, %f136;
	@%p13 bra 	$L__BB0_16;
	ld.global.f32 	%f137, [%rd6+8];
	ld.global.f32 	%f138, [%rd7+8];
	sub.f32 	%f139, %f137, %f138;
	min.f32 	%f148, %f148, %f139;
$L__BB0_16:
	add.s32 	%r47, %r47, 1;
	setp.ne.s32 	%p14, %r47, %r22;
	@%p14 bra 	$L__BB0_3;
$L__BB0_17:
	mad.lo.s32 	%r46, %r24, %r33, %r1;
	cvta.to.global.u64 	%rd40, %rd8;
	mul.wide.s32 	%rd41, %r46, 4;
	add.s64 	%rd42, %rd40, %rd41;
	st.global.f32 	[%rd42], %f148;
$L__BB0_18:
	ret;

}


// ===== COMPILED SASS (sm_100) =====

	.target	sm_100

	.elftype	@"ET_EXEC"


//--------------------- .note.nv.tkinfo           --------------------------
	.section	.note.nv.tkinfo,"",@"SHT_NOTE"
	.sectionflags	@"SHF_NOTE_NV_TKINFO"
	.tkinfo
        /*0018*/ 	.word	0x00000002
        /*0030*/ 	.string	""
        /*0030*/ 	.string	"ptxas"
        /*0030*/ 	.string	"Cuda compilation tools, release 13.0, V13.0.88"
        /*0030*/ 	.string	"Build cuda_13.0.r13.0/compiler.36424714_0"
        /*0030*/ 	.string	"-arch sm_100 -m 64 "



//--------------------- .note.nv.cuinfo           --------------------------
	.section	.note.nv.cuinfo,"",@"SHT_NOTE"
	.sectionflags	@"SHF_NOTE_NV_CUINFO"
        /*0018*/ 	.short	0x0002
        /*001a*/ 	.short	0x0064
        /*001c*/ 	.short	0x0082
	.zero		2


//--------------------- .nv.info                  --------------------------
	.section	.nv.info,"",@"SHT_CUDA_INFO"
	.align	4


	//----- nvinfo : EIATTR_REGCOUNT
	.align		4
        /*0000*/ 	.byte	0x04, 0x2f
        /*0002*/ 	.short	(.L_1 - .L_0)
	.align		4
.L_0:
        /*0004*/ 	.word	index@(erosion)
        /*0008*/ 	.word	0x0000001f


	//----- nvinfo : EIATTR_FRAME_SIZE
	.align		4
.L_1:
        /*000c*/ 	.byte	0x04, 0x11
        /*000e*/ 	.short	(.L_3 - .L_2)
	.align		4
.L_2:
        /*0010*/ 	.word	index@(erosion)
        /*0014*/ 	.word	0x00000000


	//----- nvinfo : EIATTR_MIN_STACK_SIZE
	.align		4
.L_3:
        /*0018*/ 	.byte	0x04, 0x12
        /*001a*/ 	.short	(.L_5 - .L_4)
	.align		4
.L_4:
        /*001c*/ 	.word	index@(erosion)
        /*0020*/ 	.word	0x00000000
.L_5:


//--------------------- .nv.compat                --------------------------
	.section	.nv.compat,"",@"SHT_CUDA_COMPAT_INFO"
	.align	4
        /*0000*/ 	.byte	0x02, 0x09, 0x00, 0x00, 0x02, 0x02, 0x01, 0x00, 0x02, 0x05, 0x05, 0x00, 0x03, 0x07, 0x01, 0x01
        /*0010*/ 	.byte	0x02, 0x03, 0x00, 0x00, 0x02, 0x06, 0x01, 0x00, 0x04, 0x0b, 0x08, 0x00, 0x09, 0x00, 0x00, 0x00
        /*0020*/ 	.byte	0x00, 0x00, 0x00, 0x00


//--------------------- .nv.info.erosion          --------------------------
	.section	.nv.info.erosion,"",@"SHT_CUDA_INFO"
	.sectionflags	@""
	.align	4


	//----- nvinfo : EIATTR_CUDA_API_VERSION
	.align		4
        /*0000*/ 	.byte	0x04, 0x37
        /*0002*/ 	.short	(.L_7 - .L_6)
.L_6:
        /*0004*/ 	.word	0x00000082


	//----- nvinfo : EIATTR_KPARAM_INFO
	.align		4
.L_7:
        /*0008*/ 	.byte	0x04, 0x17
        /*000a*/ 	.short	(.L_9 - .L_8)
.L_8:
        /*000c*/ 	.word	0x00000000
        /*0010*/ 	.short	0x0008
        /*0012*/ 	.short	0x002c
        /*0014*/ 	.byte	0x00, 0xf0, 0x11, 0x00


	//----- nvinfo : EIATTR_KPARAM_INFO
	.align		4
.L_9:
        /*0018*/ 	.byte	0x04, 0x17
        /*001a*/ 	.short	(.L_11 - .L_10)
.L_10:
        /*001c*/ 	.word	0x00000000
        /*0020*/ 	.short	0x0007
        /*0022*/ 	.short	0x0028
        /*0024*/ 	.byte	0x00, 0xf0, 0x11, 0x00


	//----- nvinfo : EIATTR_KPARAM_INFO
	.align		4
.L_11:
        /*0028*/ 	.byte	0x04, 0x17
        /*002a*/ 	.short	(.L_13 - .L_12)
.L_12:
        /*002c*/ 	.word	0x00000000
        /*0030*/ 	.short	0x0006
        /*0032*/ 	.short	0x0024
        /*0034*/ 	.byte	0x00, 0xf0, 0x11, 0x00


	//----- nvinfo : EIATTR_KPARAM_INFO
	.align		4
.L_13:
        /*0038*/ 	.byte	0x04, 0x17
        /*003a*/ 	.short	(.L_15 - .L_14)
.L_14:
        /*003c*/ 	.word	0x00000000
        /*0040*/ 	.short	0x0005
        /*0042*/ 	.short	0x0020
        /*0044*/ 	.byte	0x00, 0xf0, 0x11, 0x00


	//----- nvinfo : EIATTR_KPARAM_INFO
	.align		4
.L_15:
        /*0048*/ 	.byte	0x04, 0x17
        /*004a*/ 	.short	(.L_17 - .L_16)
.L_16:
        /*004c*/ 	.word	0x00000000
        /*0050*/ 	.short	0x0004
        /*0052*/ 	.short	0x001c
        /*0054*/ 	.byte	0x00, 0xf0, 0x11, 0x00


	//----- nvinfo : EIATTR_KPARAM_INFO
	.align		4
.L_17:
        /*0058*/ 	.byte	0x04, 0x17
        /*005a*/ 	.short	(.L_19 - .L_18)
.L_18:
        /*005c*/ 	.word	0x00000000
        /*0060*/ 	.short	0x0003
        /*0062*/ 	.short	0x0018
        /*0064*/ 	.byte	0x00, 0xf0, 0x11, 0x00


	//----- nvinfo : EIATTR_KPARAM_INFO
	.align		4
.L_19:
        /*0068*/ 	.byte	0x04, 0x17
        /*006a*/ 	.short	(.L_21 - .L_20)
.L_20:
        /*006c*/ 	.word	0x00000000
        /*0070*/ 	.short	0x0002
        /*0072*/ 	.short	0x0010
        /*0074*/ 	.byte	0x00, 0xf5, 0x21, 0x00


	//----- nvinfo : EIATTR_KPARAM_INFO
	.align		4
.L_21:
        /*0078*/ 	.byte	0x04, 0x17
        /*007a*/ 	.short	(.L_23 - .L_22)
.L_22:
        /*007c*/ 	.word	0x00000000
        /*0080*/ 	.short	0x0001
        /*0082*/ 	.short	0x0008
        /*0084*/ 	.byte	0x00, 0xf5, 0x21, 0x00


	//----- nvinfo : EIATTR_KPARAM_INFO
	.align		4
.L_23:
        /*0088*/ 	.byte	0x04, 0x17
        /*008a*/ 	.short	(.L_25 - .L_24)
.L_24:
        /*008c*/ 	.word	0x00000000
        /*0090*/ 	.short	0x0000
        /*0092*/ 	.short	0x0000
        /*0094*/ 	.byte	0x00, 0xf5, 0x21, 0x00


	//----- nvinfo : EIATTR_SPARSE_MMA_MASK
	.align		4
.L_25:
        /*0098*/ 	.byte	0x03, 0x50
        /*009a*/ 	.short	0x0000


	//----- nvinfo : EIATTR_MAXREG_COUNT
	.align		4
        /*009c*/ 	.byte	0x03, 0x1b
        /*009e*/ 	.short	0x00ff


	//----- nvinfo : EIATTR_MERCURY_ISA_VERSION
	.align		4
        /*00a0*/ 	.byte	0x03, 0x5f
        /*00a2*/ 	.short	0x0101


	//----- nvinfo : EIATTR_VRC_CTA_INIT_COUNT
	.align		4
        /*00a4*/ 	.byte	0x02, 0x4a
	.zero		1
	.zero		1


	//----- nvinfo : EIATTR_EXIT_INSTR_OFFSETS
	.align		4
        /*00a8*/ 	.byte	0x04, 0x1c
        /*00aa*/ 	.short	(.L_27 - .L_26)


	//   ....[0]....
.L_26:
        /*00ac*/ 	.word	0x000000c0


	//   ....[1]....
        /*00b0*/ 	.word	0x00000db0


	//----- nvinfo : EIATTR_CBANK_PARAM_SIZE
	.align		4
.L_27:
        /*00b4*/ 	.byte	0x03, 0x19
        /*00b6*/ 	.short	0x0030


	//----- nvinfo : EIATTR_PARAM_CBANK
	.align		4
        /*00b8*/ 	.byte	0x04, 0x0a
        /*00ba*/ 	.short	(.L_29 - .L_28)
	.align		4
.L_28:
        /*00bc*/ 	.word	index@(.nv.constant0.erosion)
        /*00c0*/ 	.short	0x0380
        /*00c2*/ 	.short	0x0030


	//----- nvinfo : EIATTR_SW_WAR
	.align		4
.L_29:
        /*00c4*/ 	.byte	0x04, 0x36
        /*00c6*/ 	.short	(.L_31 - .L_30)
.L_30:
        /*00c8*/ 	.word	0x00000008
.L_31:


//--------------------- .nv.callgraph             --------------------------
	.section	.nv.callgraph,"",@"SHT_CUDA_CALLGRAPH"
	.align	4
	.sectionentsize	8
	.align		4
        /*0000*/ 	.word	0x00000000
	.align		4
        /*0004*/ 	.word	0xffffffff
	.align		4
        /*0008*/ 	.word	0x00000000
	.align		4
        /*000c*/ 	.word	0xfffffffe
	.align		4
        /*0010*/ 	.word	0x00000000
	.align		4
        /*0014*/ 	.word	0xfffffffd
	.align		4
        /*0018*/ 	.word	0x00000000
	.align		4
        /*001c*/ 	.word	0xfffffffc


//--------------------- .text.erosion             --------------------------
	.section	.text.erosion,"ax",@progbits
	.align	128
        .global         erosion
        .type           erosion,@function
        .size           erosion,(.L_x_8 - erosion)
        .other          erosion,@"STO_CUDA_ENTRY STV_DEFAULT"
erosion:
.text.erosion:
[----:B------:R-:W-:Y:S01]  /*0000*/  LDC R1, c[0x0][0x37c] ;  /* 0x0000df00ff017b82 */ /* 0x000fe20000000800 */
[----:B------:R-:W0:Y:S07]  /*0010*/  S2R R3, SR_TID.Y ;  /* 0x0000000000037919 */ /* 0x000e2e0000002200 */
[----:B------:R-:W1:Y:S01]  /*0020*/  LDC R7, c[0x0][0x360] ;  /* 0x0000d800ff077b82 */ /* 0x000e620000000800 */
[----:B------:R-:W2:Y:S01]  /*0030*/  LDCU.64 UR6, c[0x0][0x3a8] ;  /* 0x00007500ff0677ac */ /* 0x000ea20008000a00 */
[----:B------:R-:W1:Y:S06]  /*0040*/  S2R R2, SR_TID.X ;  /* 0x0000000000027919 */ /* 0x000e6c0000002100 */
[----:B------:R-:W0:Y:S08]  /*0050*/  S2UR UR5, SR_CTAID.Y ;  /* 0x00000000000579c3 */ /* 0x000e300000002600 */
[----:B------:R-:W0:Y:S08]  /*0060*/  LDC R0, c[0x0][0x364] ;  /* 0x0000d900ff007b82 */ /* 0x000e300000000800 */
[----:B------:R-:W1:Y:S01]  /*0070*/  S2UR UR4, SR_CTAID.X ;  /* 0x00000000000479c3 */ /* 0x000e620000002500 */
[----:B0-----:R-:W-:-:S05]  /*0080*/  IMAD R0, R0, UR5, R3 ;  /* 0x0000000500007c24 */ /* 0x001fca000f8e0203 */
[----:B--2---:R-:W-:Y:S01]  /*0090*/  ISETP.GE.AND P0, PT, R0, UR6, PT ;  /* 0x0000000600007c0c */ /* 0x004fe2000bf06270 */
[----:B-1----:R-:W-:-:S05]  /*00a0*/  IMAD R7, R7, UR4, R2 ;  /* 0x0000000407077c24 */ /* 0x002fca000f8e0202 */
[----:B------:R-:W-:-:S13]  /*00b0*/  ISETP.GE.OR P0, PT, R7, UR7, P0 ;  /* 0x0000000707007c0c */ /* 0x000fda0008706670 */
[----:B------:R-:W-:Y:S05]  /*00c0*/  @P0 EXIT ;  /* 0x000000000000094d */ /* 0x000fea0003800000 */
[----:B------:R-:W0:Y:S01]  /*00d0*/  LDC.64 R2, c[0x0][0x3a0] ;  /* 0x0000e800ff027b82 */ /* 0x000e220000000a00 */
[----:B------:R-:W1:Y:S01]  /*00e0*/  LDCU.64 UR8, c[0x0][0x358] ;  /* 0x00006b00ff0877ac */ /* 0x000e620008000a00 */
[----:B------:R-:W-:Y:S01]  /*00f0*/  IMAD.MOV.U32 R11, RZ, RZ, 0x7f7fffff ;  /* 0x7f7fffffff0b7424 */ /* 0x000fe200078e00ff */
[----:B0-----:R-:W-:-:S04]  /*0100*/  VIMNMX R2, PT, PT, R2, R3, PT ;  /* 0x0000000302027248 */ /* 0x001fc80003fe0100 */
[----:B------:R-:W-:-:S13]  /*0110*/  ISETP.GE.AND P0, PT, R2, 0x1, PT ;  /* 0x000000010200780c */ /* 0x000fda0003f06270 */
[----:B-1----:R-:W-:Y:S05]  /*0120*/  @!P0 BRA `(.L_x_0) ;  /* 0x0000000c000c8947 */ /* 0x002fea0003800000 */
[C---:B------:R-:W-:Y:S01]  /*0130*/  LOP3.LUT R8, R3.reuse, 0x7ffffff0, RZ, 0xc0, !PT ;  /* 0x7ffffff003087812 */ /* 0x040fe200078ec0ff */
[----:B------:R-:W-:Y:S01]  /*0140*/  IMAD.MOV.U32 R11, RZ, RZ, 0x7f7fffff ;  /* 0x7f7fffffff0b7424 */ /* 0x000fe200078e00ff */
[C---:B------:R-:W-:Y:S01]  /*0150*/  LOP3.LUT R16, R3.reuse, 0xf, RZ, 0xc0, !PT ;  /* 0x0000000f03107812 */ /* 0x040fe200078ec0ff */
[----:B------:R-:W-:Y:S01]  /*0160*/  UMOV UR4, URZ ;  /* 0x000000ff00047c82 */ /* 0x000fe20008000000 */
[C---:B------:R-:W-:Y:S02]  /*0170*/  LOP3.LUT R17, R3.reuse, 0x7, RZ, 0xc0, !PT ;  /* 0x0000000703117812 */ /* 0x040fe400078ec0ff */
[----:B------:R-:W-:Y:S02]  /*0180*/  LOP3.LUT R9, R3, 0x3, RZ, 0xc0, !PT ;  /* 0x0000000303097812 */ /* 0x000fe400078ec0ff */
[----:B------:R-:W-:-:S07]  /*0190*/  IADD3 R10, PT, PT, -R8, RZ, RZ ;  /* 0x000000ff080a7210 */ /* 0x000fce0007ffe1ff */
.L_x_6:
[----:B------:R-:W0:Y:S01]  /*01a0*/  LDCU.64 UR6, c[0x0][0x3a0] ;  /* 0x00007400ff0677ac */ /* 0x000e220008000a00 */
[----:B------:R-:W-:Y:S02]  /*01b0*/  VIADD R6, R0, UR4 ;  /* 0x0000000400067c36 */ /* 0x000fe40008000000 */
[----:B------:R-:W-:Y:S01]  /*01c0*/  HFMA2 R13, -RZ, RZ, 0, 0 ;  /* 0x00000000ff0d7431 */ /* 0x000fe200000001ff */
[----:B------:R-:W1:Y:S01]  /*01d0*/  LDCU UR5, c[0x0][0x39c] ;  /* 0x00007380ff0577ac */ /* 0x000e620008000800 */
[----:B0-----:R-:W-:Y:S02]  /*01e0*/  UISETP.GE.U32.AND UP1, UPT, UR7, 0x10, UPT ;  /* 0x000000100700788c */ /* 0x001fe4000bf26070 */
[----:B------:R-:W-:Y:S02]  /*01f0*/  UIMAD UR10, UR4, UR7, URZ ;  /* 0x00000007040a72a4 */ /* 0x000fe4000f8e02ff */
[----:B------:R-:W-:Y:S01]  /*0200*/  UIADD3 UR4, UPT, UPT, UR4, 0x1, URZ ;  /* 0x0000000104047890 */ /* 0x000fe2000fffe0ff */
[----:B-1----:R-:W-:-:S03]  /*0210*/  IMAD R6, R6, UR5, R7 ;  /* 0x0000000506067c24 */ /* 0x002fc6000f8e0207 */
[----:B------:R-:W-:Y:S01]  /*0220*/  UISETP.NE.AND UP0, UPT, UR4, UR6, UPT ;  /* 0x000000060400728c */ /* 0x000fe2000bf05270 */
[----:B------:R-:W-:Y:S10]  /*0230*/  BRA.U !UP1, `(.L_x_1) ;  /* 0x0000000509247547 */ /* 0x000ff4000b800000 */
[----:B------:R-:W0:Y:S01]  /*0240*/  LDCU.64 UR6, c[0x0][0x388] ;  /* 0x00007100ff0677ac */ /* 0x000e220008000a00 */
[----:B------:R-:W-:Y:S01]  /*0250*/  IMAD.MOV.U32 R12, RZ, RZ, R6 ;  /* 0x000000ffff0c7224 */ /* 0x000fe200078e0006 */
[----:B------:R-:W-:Y:S01]  /*0260*/  MOV R13, R10 ;  /* 0x0000000a000d7202 */ /* 0x000fe20000000f00 */
[----:B0-----:R-:W-:-:S04]  /*0270*/  UIMAD.WIDE.U32 UR6, UR10, 0x4, UR6 ;  /* 0x000000040a0678a5 */ /* 0x001fc8000f8e0006 */
[----:B------:R-:W-:-:S04]  /*0280*/  UIADD3 UR5, UP1, UPT, UR6, 0x20, URZ ;  /* 0x0000002006057890 */ /* 0x000fc8000ff3e0ff */
[----:B------:R-:W-:Y:S02]  /*0290*/  UIADD3.X UR6, UPT, UPT, URZ, UR7, URZ, UP1, !UPT ;  /* 0x00000007ff067290 */ /* 0x000fe40008ffe4ff */
[----:B------:R-:W-:-:S04]  /*02a0*/  IMAD.U32 R4, RZ, RZ, UR5 ;  /* 0x00000005ff047e24 */ /* 0x000fc8000f8e00ff */
[----:B------:R-:W-:-:S07]  /*02b0*/  MOV R5, UR6 ;  /* 0x0000000600057c02 */ /* 0x000fce0008000f00 */
.L_x_2:
[----:B------:R-:W0:Y:S01]  /*02c0*/  LDC.64 R2, c[0x0][0x380] ;  /* 0x0000e000ff027b82 */ /* 0x000e220000000a00 */
[----:B------:R-:W2:Y:S04]  /*02d0*/  LDG.E R19, desc[UR8][R4.64+-0x20] ;  /* 0xffffe00804137981 */ /* 0x000ea8000c1e1900 */
[----:B------:R-:W3:Y:S04]  /*02e0*/  LDG.E R21, desc[UR8][R4.64+-0x1c] ;  /* 0xffffe40804157981 */ /* 0x000ee8000c1e1900 */
[----:B------:R-:W4:Y:S04]  /*02f0*/  LDG.E R23, desc[UR8][R4.64+-0x18] ;  /* 0xffffe80804177981 */ /* 0x000f28000c1e1900 */
[----:B------:R-:W5:Y:S04]  /*0300*/  LDG.E R25, desc[UR8][R4.64+-0x14] ;  /* 0xffffec0804197981 */ /* 0x000f68000c1e1900 */
[----:B------:R-:W5:Y:S04]  /*0310*/  LDG.E R14, desc[UR8][R4.64+-0x10] ;  /* 0xfffff008040e7981 */ /* 0x000f68000c1e1900 */
[----:B------:R-:W5:Y:S01]  /*0320*/  LDG.E R27, desc[UR8][R4.64+0x14] ;  /* 0x00001408041b7981 */ /* 0x000f62000c1e1900 */
[----:B0-----:R-:W-:-:S05]  /*0330*/  IMAD.WIDE R2, R12, 0x4, R2 ;  /* 0x000000040c027825 */ /* 0x001fca00078e0202 */
[----:B------:R-:W2:Y:S04]  /*0340*/  LDG.E R18, desc[UR8][R2.64] ;  /* 0x0000000802127981 */ /* 0x000ea8000c1e1900 */
[----:B------:R-:W3:Y:S04]  /*0350*/  LDG.E R20, desc[UR8][R2.64+0x4] ;  /* 0x0000040802147981 */ /* 0x000ee8000c1e1900 */
[----:B------:R-:W4:Y:S04]  /*0360*/  LDG.E R22, desc[UR8][R2.64+0x8] ;  /* 0x0000080802167981 */ /* 0x000f28000c1e1900 */
[----:B------:R-:W5:Y:S04]  /*0370*/  LDG.E R24, desc[UR8][R2.64+0xc] ;  /* 0x00000c0802187981 */ /* 0x000f68000c1e1900 */
[----:B------:R-:W5:Y:S01]  /*0380*/  LDG.E R15, desc[UR8][R2.64+0x10] ;  /* 0x00001008020f7981 */ /* 0x000f62000c1e1900 */
[----:B--2---:R-:W-:-:S03]  /*0390*/  FADD R18, R18, -R19 ;  /* 0x8000001312127221 */ /* 0x004fc60000000000 */
[----:B------:R-:W2:Y:S01]  /*03a0*/  LDG.E R19, desc[UR8][R2.64+0x14] ;  /* 0x0000140802137981 */ /* 0x000ea2000c1e1900 */
[----:B---3--:R-:W-:-:S03]  /*03b0*/  FADD R20, R20, -R21 ;  /* 0x8000001514147221 */ /* 0x008fc60000000000 */
[----:B------:R-:W3:Y:S02]  /*03c0*/  LDG.E R21, desc[UR8][R4.64+-0x4] ;  /* 0xfffffc0804157981 */ /* 0x000ee4000c1e1900 */
[----:B------:R-:W-:Y:S02]  /*03d0*/  FMNMX3 R26, R11, R18, R20, PT ;  /* 0x000000120b1a7276 */ /* 0x000fe40003800014 */
[----:B------:R-:W2:Y:S01]  /*03e0*/  LDG.E R18, desc[UR8][R4.64+-0xc] ;  /* 0xfffff40804127981 */ /* 0x000ea2000c1e1900 */
[----:B----4-:R-:W-:Y:S01]  /*03f0*/  FADD R11, R22, -R23 ;  /* 0x80000017160b7221 */ /* 0x010fe20000000000 */
[----:B-----5:R-:W-:Y:S02]  /*0400*/  FADD R24, R24, -R25 ;  /* 0x8000001918187221 */ /* 0x020fe40000000000 */
[----:B------:R-:W4:Y:S04]  /*0410*/  LDG.E R20, desc[UR8][R4.64+-0x8] ;  /* 0xfffff80804147981 */ /* 0x000f28000c1e1900 */
[----:B------:R-:W4:Y:S04]  /*0420*/  LDG.E R23, desc[UR8][R2.64+0x18] ;  /* 0x0000180802177981 */ /* 0x000f28000c1e1900 */
[----:B------:R-:W3:Y:S01]  /*0430*/  LDG.E R22, desc[UR8][R2.64+0x1c] ;  /* 0x00001c0802167981 */ /* 0x000ee2000c1e1900 */
[----:B------:R-:W-:Y:S01]  /*0440*/  FMNMX3 R26, R26, R11, R24, PT ;  /* 0x0000000b1a1a7276 */ /* 0x000fe20003800018 */
[----:B------:R-:W-:-:S02]  /*0450*/  FADD R15, R15, -R14 ;  /* 0x8000000e0f0f7221 */ /* 0x000fc40000000000 */
[----:B------:R-:W5:Y:S04]  /*0460*/  LDG.E R24, desc[UR8][R4.64] ;  /* 0x0000000804187981 */ /* 0x000f68000c1e1900 */
[----:B------:R-:W5:Y:S04]  /*0470*/  LDG.E R25, desc[UR8][R2.64+0x20] ;  /* 0x0000200802197981 */ /* 0x000f68000c1e1900 */
[----:B------:R-:W5:Y:S04]  /*0480*/  LDG.E R11, desc[UR8][R4.64+0x4] ;  /* 0x00000408040b7981 */ /* 0x000f68000c1e1900 */
[----:B------:R-:W5:Y:S01]  /*0490*/  LDG.E R14, desc[UR8][R2.64+0x24] ;  /* 0x00002408020e7981 */ /* 0x000f62000c1e1900 */
[----:B--2---:R-:W-:-:S03]  /*04a0*/  FADD R18, R19, -R18 ;  /* 0x8000001213127221 */ /* 0x004fc60000000000 */
[----:B------:R-:W2:Y:S02]  /*04b0*/  LDG.E R19, desc[UR8][R4.64+0x8] ;  /* 0x0000080804137981 */ /* 0x000ea4000c1e1900 */
[----:B------:R-:W-:Y:S02]  /*04c0*/  FMNMX3 R15, R26, R15, R18, PT ;  /* 0x0000000f1a0f7276 */ /* 0x000fe40003800012 */
[----:B------:R-:W2:Y:S01]  /*04d0*/  LDG.E R18, desc[UR8][R2.64+0x28] ;  /* 0x0000280802127981 */ /* 0x000ea2000c1e1900 */
[----:B----4-:R-:W-:-:S03]  /*04e0*/  FADD R20, R23, -R20 ;  /* 0x8000001417147221 */ /* 0x010fc60000000000 */
[----:B------:R-:W4:Y:S01]  /*04f0*/  LDG.E R23, desc[UR8][R2.64+0x3c] ;  /* 0x00003c0802177981 */ /* 0x000f22000c1e1900 */
[----:B---3--:R-:W-:-:S03]  /*0500*/  FADD R21, R22, -R21 ;  /* 0x8000001516157221 */ /* 0x008fc60000000000 */
[----:B------:R-:W3:Y:S02]  /*0510*/  LDG.E R22, desc[UR8][R4.64+0xc] ;  /* 0x00000c0804167981 */ /* 0x000ee4000c1e1900 */
[----:B------:R-:W-:Y:S02]  /*0520*/  FMNMX3 R20, R15, R20, R21, PT ;  /* 0x000000140f147276 */ /* 0x000fe40003800015 */
[----:B------:R-:W3:Y:S01]  /*0530*/  LDG.E R15, desc[UR8][R2.64+0x2c] ;  /* 0x00002c08020f7981 */ /* 0x000ee2000c1e1900 */
[----:B-----5:R-:W-:-:S03]  /*0540*/  FADD R25, R25, -R24 ;  /* 0x8000001819197221 */ /* 0x020fc60000000000 */
[----:B------:R-:W5:Y:S04]  /*0550*/  LDG.E R21, desc[UR8][R2.64+0x30] ;  /* 0x0000300802157981 */ /* 0x000f68000c1e1900 */
[----:B------:R-:W5:Y:S01]  /*0560*/  LDG.E R24, desc[UR8][R4.64+0x10] ;  /* 0x0000100804187981 */ /* 0x000f62000c1e1900 */
[----:B------:R-:W-:-:S03]  /*0570*/  FADD R26, R14, -R11 ;  /* 0x8000000b0e1a7221 */ /* 0x000fc60000000000 */
[----:B------:R-:W4:Y:S02]  /*0580*/  LDG.E R14, desc[UR8][R2.64+0x34] ;  /* 0x00003408020e7981 */ /* 0x000f24000c1e1900 */
[----:B------:R-:W-:Y:S02]  /*0590*/  FMNMX3 R25, R20, R25, R26, PT ;  /* 0x0000001914197276 */ /* 0x000fe4000380001a */
[----:B------:R-:W4:Y:S04]  /*05a0*/  LDG.E R11, desc[UR8][R2.64+0x38] ;  /* 0x00003808020b7981 */ /* 0x000f28000c1e1900 */
[----:B------:R-:W4:Y:S04]  /*05b0*/  LDG.E R26, desc[UR8][R4.64+0x18] ;  /* 0x00001808041a7981 */ /* 0x000f28000c1e1900 */
[----:B------:R0:W4:Y:S01]  /*05c0*/  LDG.E R20, desc[UR8][R4.64+0x1c] ;  /* 0x00001c0804147981 */ /* 0x000122000c1e1900 */
[----:B------:R-:W-:-:S05]  /*05d0*/  VIADD R13, R13, 0x10 ;  /* 0x000000100d0d7836 */ /* 0x000fca0000000000 */
[----:B------:R-:W-:Y:S02]  /*05e0*/  ISETP.NE.AND P0, PT, R13, RZ, PT ;  /* 0x000000ff0d00720c */ /* 0x000fe40003f05270 */
[----:B0-----:R-:W-:Y:S01]  /*05f0*/  IADD3 R4, P1, PT, R4, 0x40, RZ ;  /* 0x0000004004047810 */ /* 0x001fe20007f3e0ff */
[----:B------:R-:W-:-:S03]  /*0600*/  VIADD R12, R12, 0x10 ;  /* 0x000000100c0c7836 */ /* 0x000fc60000000000 */
[----:B------:R-:W-:Y:S01]  /*0610*/  IADD3.X R5, PT, PT, RZ, R5, RZ, P1, !PT ;  /* 0x00000005ff057210 */ /* 0x000fe20000ffe4ff */
[----:B--2---:R-:W-:Y:S01]  /*0620*/  FADD R18, R18, -R19 ;  /* 0x8000001312127221 */ /* 0x004fe20000000000 */
[----:B---3--:R-:W-:-:S05]  /*0630*/  FADD R15, R15, -R22 ;  /* 0x800000160f0f7221 */ /* 0x008fca0000000000 */
[----:B------:R-:W-:Y:S01]  /*0640*/  FMNMX3 R15, R25, R18, R15, PT ;  /* 0x00000012190f7276 */ /* 0x000fe2000380000f */
[----:B-----5:R-:W-:Y:S01]  /*0650*/  FADD R24, R21, -R24 ;  /* 0x8000001815187221 */ /* 0x020fe20000000000 */
[----:B----4-:R-:W-:-:S05]  /*0660*/  FADD R14, R14, -R27 ;  /* 0x8000001b0e0e7221 */ /* 0x010fca0000000000 */
[----:B------:R-:W-:Y:S01]  /*0670*/  FMNMX3 R14, R15, R24, R14, PT ;  /* 0x000000180f0e7276 */ /* 0x000fe2000380000e */
[----:B------:R-:W-:Y:S01]  /*0680*/  FADD R11, R11, -R26 ;  /* 0x8000001a0b0b7221 */ /* 0x000fe20000000000 */
[----:B------:R-:W-:-:S05]  /*0690*/  FADD R20, R23, -R20 ;  /* 0x8000001417147221 */ /* 0x000fca0000000000 */
[----:B------:R-:W-:Y:S01]  /*06a0*/  FMNMX3 R11, R14, R11, R20, PT ;  /* 0x0000000b0e0b7276 */ /* 0x000fe20003800014 */
[----:B------:R-:W-:Y:S06]  /*06b0*/  @P0 BRA `(.L_x_2) ;  /* 0xfffffffc00000947 */ /* 0x000fec000383ffff */
[----:B------:R-:W-:-:S07]  /*06c0*/  MOV R13, R8 ;  /* 0x00000008000d7202 */ /* 0x000fce0000000f00 */
.L_x_1:
[----:B------:R-:W-:-:S13]  /*06d0*/  ISETP.NE.AND P0, PT, R16, RZ, PT ;  /* 0x000000ff1000720c */ /* 0x000fda0003f05270 */
[----:B------:R-:W-:Y:S05]  /*06e0*/  @!P0 BRA `(.L_x_3) ;  /* 0x0000000400988947 */ /* 0x000fea0003800000 */
[----:B------:R-:W-:Y:S01]  /*06f0*/  VIADD R2, R16, 0xffffffff ;  /* 0xffffffff10027836 */ /* 0x000fe20000000000 */
[----:B------:R-:W-:-:S04]  /*0700*/  ISETP.NE.AND P0, PT, R17, RZ, PT ;  /* 0x000000ff1100720c */ /* 0x000fc80003f05270 */
[----:B------:R-:W-:-:S13]  /*0710*/  ISETP.GE.U32.AND P1, PT, R2, 0x7, PT ;  /* 0x000000070200780c */ /* 0x000fda0003f26070 */
[----:B------:R-:W-:Y:S05]  /*0720*/  @!P1 BRA `(.L_x_4) ;  /* 0x0000000000a09947 */ /* 0x000fea0003800000 */
[----:B------:R-:W0:Y:S01]  /*0730*/  LDC.64 R4, c[0x0][0x388] ;  /* 0x0000e200ff047b82 */ /* 0x000e220000000a00 */
[C---:B------:R-:W-:Y:S01]  /*0740*/  IADD3 R21, PT, PT, R13.reuse, UR10, RZ ;  /* 0x0000000a0d157c10 */ /* 0x040fe2000fffe0ff */
[----:B------:R-:W-:Y:S01]  /*0750*/  IMAD.IADD R19, R6, 0x1, R13 ;  /* 0x0000000106137824 */ /* 0x000fe200078e020d */
[----:B------:R-:W-:-:S04]  /*0760*/  IADD3 R12, P1, PT, R13, UR10, RZ ;  /* 0x0000000a0d0c7c10 */ /* 0x000fc8000ff3e0ff */
[----:B------:R-:W-:Y:S01]  /*0770*/  IADD3.X R18, PT, PT, RZ, RZ, RZ, P1, !PT ;  /* 0x000000ffff127210 */ /* 0x000fe20000ffe4ff */
[----:B------:R-:W1:Y:S08]  /*0780*/  LDC.64 R2, c[0x0][0x388] ;  /* 0x0000e200ff027b82 */ /* 0x000e700000000a00 */
[----:B------:R-:W2:Y:S01]  /*0790*/  LDC.64 R14, c[0x0][0x380] ;  /* 0x0000e000ff0e7b82 */ /* 0x000ea20000000a00 */
[----:B0-----:R-:W-:-:S05]  /*07a0*/  IMAD.WIDE.U32 R4, R21, 0x4, R4 ;  /* 0x0000000415047825 */ /* 0x001fca00078e0004 */
[----:B------:R-:W3:Y:S01]  /*07b0*/  LDG.E R25, desc[UR8][R4.64] ;  /* 0x0000000804197981 */ /* 0x000ee2000c1e1900 */
[----:B-1----:R-:W-:-:S04]  /*07c0*/  LEA R2, P1, R12, R2, 0x2 ;  /* 0x000000020c027211 */ /* 0x002fc800078210ff */
[----:B------:R-:W-:Y:S01]  /*07d0*/  LEA.HI.X R3, R12, R3, R18, 0x2, P1 ;  /* 0x000000030c037211 */ /* 0x000fe200008f1412 */
[----:B--2---:R-:W-:-:S04]  /*07e0*/  IMAD.WIDE R14, R19, 0x4, R14 ;  /* 0x00000004130e7825 */ /* 0x004fc800078e020e */
[----:B------:R-:W2:Y:S04]  /*07f0*/  LDG.E R27, desc[UR8][R2.64+0x4] ;  /* 0x00000408021b7981 */ /* 0x000ea8000c1e1900 */
[----:B------:R-:W3:Y:S04]  /*0800*/  LDG.E R24, desc[UR8][R14.64] ;  /* 0x000000080e187981 */ /* 0x000ee8000c1e1900 */
[----:B------:R-:W2:Y:S04]  /*0810*/  LDG.E R26, desc[UR8][R14.64+0x4] ;  /* 0x000004080e1a7981 */ /* 0x000ea8000c1e1900 */
[----:B------:R-:W4:Y:S04]  /*0820*/  LDG.E R12, desc[UR8][R2.64+0x8] ;  /* 0x00000808020c7981 */ /* 0x000f28000c1e1900 */
[----:B------:R-:W5:Y:S04]  /*0830*/  LDG.E R18, desc[UR8][R2.64+0xc] ;  /* 0x00000c0802127981 */ /* 0x000f68000c1e1900 */
[----:B------:R-:W4:Y:S04]  /*0840*/  LDG.E R23, desc[UR8][R14.64+0x8] ;  /* 0x000008080e177981 */ /* 0x000f28000c1e1900 */
[----:B------:R-:W5:Y:S04]  /*0850*/  LDG.E R5, desc[UR8][R14.64+0xc] ;  /* 0x00000c080e057981 */ /* 0x000f68000c1e1900 */
[----:B------:R-:W5:Y:S04]  /*0860*/  LDG.E R19, desc[UR8][R2.64+0x10] ;  /* 0x0000100802137981 */ /* 0x000f68000c1e1900 */
[----:B------:R-:W5:Y:S04]  /*0870*/  LDG.E R20, desc[UR8][R2.64+0x14] ;  /* 0x0000140802147981 */ /* 0x000f68000c1e1900 */
[----:B------:R-:W5:Y:S04]  /*0880*/  LDG.E R4, desc[UR8][R14.64+0x10] ;  /* 0x000010080e047981 */ /* 0x000f68000c1e1900 */
[----:B------:R-:W5:Y:S04]  /*0890*/  LDG.E R21, desc[UR8][R2.64+0x18] ;  /* 0x0000180802157981 */ /* 0x000f68000c1e1900 */
[----:B------:R-:W5:Y:S01]  /*08a0*/  LDG.E R22, desc[UR8][R2.64+0x1c] ;  /* 0x00001c0802167981 */ /* 0x000f62000c1e1900 */
[----:B---3--:R-:W-:-:S03]  /*08b0*/  FADD R24, R24, -R25 ;  /* 0x8000001918187221 */ /* 0x008fc60000000000 */
[----:B------:R-:W3:Y:S01]  /*08c0*/  LDG.E R25, desc[UR8][R14.64+0x14] ;  /* 0x000014080e197981 */ /* 0x000ee2000c1e1900 */
[----:B--2---:R-:W-:-:S03]  /*08d0*/  FADD R28, R26, -R27 ;  /* 0x8000001b1a1c7221 */ /* 0x004fc60000000000 */
[----:B------:R-:W2:Y:S04]  /*08e0*/  LDG.E R26, desc[UR8][R14.64+0x18] ;  /* 0x000018080e1a7981 */ /* 0x000ea8000c1e1900 */
[----:B------:R-:W2:Y:S01]  /*08f0*/  LDG.E R27, desc[UR8][R14.64+0x1c] ;  /* 0x00001c080e1b7981 */ /* 0x000ea2000c1e1900 */
[----:B------:R-:W-:Y:S01]  /*0900*/  FMNMX3 R24, R11, R24, R28, PT ;  /* 0x000000180b187276 */ /* 0x000fe2000380001c */
[----:B----4-:R-:W-:Y:S01]  /*0910*/  FADD R23, R23, -R12 ;  /* 0x8000000c17177221 */ /* 0x010fe20000000000 */
[----:B-----5:R-:W-:-:S05]  /*0920*/  FADD R5, R5, -R18 ;  /* 0x8000001205057221 */ /* 0x020fca0000000000 */
[----:B------:R-:W-:Y:S01]  /*0930*/  FMNMX3 R5, R24, R23, R5, PT ;  /* 0x0000001718057276 */ /* 0x000fe20003800005 */
[----:B------:R-:W-:Y:S01]  /*0940*/  FADD R4, R4, -R19 ;  /* 0x8000001304047221 */ /* 0x000fe20000000000 */
[----:B------:R-:W-:Y:S02]  /*0950*/  VIADD R13, R13, 0x8 ;  /* 0x000000080d0d7836 */ /* 0x000fe40000000000 */
[----:B---3--:R-:W-:Y:S01]  /*0960*/  FADD R20, R25, -R20 ;  /* 0x8000001419147221 */ /* 0x008fe20000000000 */
[----:B--2---:R-:W-:-:S04]  /*0970*/  FADD R21, R26, -R21 ;  /* 0x800000151a157221 */ /* 0x004fc80000000000 */
[----:B------:R-:W-:Y:S01]  /*0980*/  FMNMX3 R4, R5, R4, R20, PT ;  /* 0x0000000405047276 */ /* 0x000fe20003800014 */
[----:B------:R-:W-:-:S05]  /*0990*/  FADD R22, R27, -R22 ;  /* 0x800000161b167221 */ /* 0x000fca0000000000 */
[----:B------:R-:W-:-:S07]  /*09a0*/  FMNMX3 R11, R4, R21, R22, PT ;  /* 0x00000015040b7276 */ /* 0x000fce0003800016 */
.L_x_4:
[----:B------:R-:W-:Y:S05]  /*09b0*/  @!P0 BRA `(.L_x_3) ;  /* 0x0000000000e48947 */ /* 0x000fea0003800000 */
[----:B------:R-:W-:Y:S02]  /*09c0*/  IADD3 R2, PT, PT, R17, -0x1, RZ ;  /* 0xffffffff11027810 */ /* 0x000fe40007ffe0ff */
[----:B------:R-:W-:Y:S02]  /*09d0*/  ISETP.NE.AND P0, PT, R9, RZ, PT ;  /* 0x000000ff0900720c */ /* 0x000fe40003f05270 */
[----:B------:R-:W-:-:S13]  /*09e0*/  ISETP.GE.U32.AND P1, PT, R2, 0x3, PT ;  /* 0x000000030200780c */ /* 0x000fda0003f26070 */
[----:B------:R-:W-:Y:S05]  /*09f0*/  @!P1 BRA `(.L_x_5) ;  /* 0x0000000000689947 */ /* 0x000fea0003800000 */
[----:B------:R-:W0:Y:S01]  /*0a00*/  LDC.64 R2, c[0x0][0x388] ;  /* 0x0000e200ff027b82 */ /* 0x000e220000000a00 */
[C---:B------:R-:W-:Y:S01]  /*0a10*/  IADD3 R12, P1, PT, R13.reuse, UR10, RZ ;  /* 0x0000000a0d0c7c10 */ /* 0x040fe2000ff3e0ff */
[----:B------:R-:W-:Y:S01]  /*0a20*/  VIADD R21, R13, UR10 ;  /* 0x0000000a0d157c36 */ /* 0x000fe20008000000 */
[----:B------:R-:W-:-:S03]  /*0a30*/  IADD3 R19, PT, PT, R6, R13, RZ ;  /* 0x0000000d06137210 */ /* 0x000fc60007ffe0ff */
[----:B------:R-:W-:Y:S02]  /*0a40*/  IMAD.X R18, RZ, RZ, RZ, P1 ;  /* 0x000000ffff127224 */ /* 0x000fe400008e06ff */
[----:B------:R-:W1:Y:S08]  /*0a50*/  LDC.64 R14, c[0x0][0x388] ;  /* 0x0000e200ff0e7b82 */ /* 0x000e700000000a00 */
[----:B------:R-:W2:Y:S01]  /*0a60*/  LDC.64 R4, c[0x0][0x380] ;  /* 0x0000e000ff047b82 */ /* 0x000ea20000000a00 */
[----:B0-----:R-:W-:-:S04]  /*0a70*/  LEA R2, P1, R12, R2, 0x2 ;  /* 0x000000020c027211 */ /* 0x001fc800078210ff */
[----:B------:R-:W-:Y:S01]  /*0a80*/  LEA.HI.X R3, R12, R3, R18, 0x2, P1 ;  /* 0x000000030c037211 */ /* 0x000fe200008f1412 */
[----:B-1----:R-:W-:-:S04]  /*0a90*/  IMAD.WIDE.U32 R14, R21, 0x4, R14 ;  /* 0x00000004150e7825 */ /* 0x002fc800078e000e */
[----:B------:R-:W3:Y:S04]  /*0aa0*/  LDG.E R23, desc[UR8][R2.64+0xc] ;  /* 0x00000c0802177981 */ /* 0x000ee8000c1e1900 */
[----:B------:R-:W4:Y:S01]  /*0ab0*/  LDG.E R21, desc[UR8][R2.64+0x8] ;  /* 0x0000080802157981 */ /* 0x000f22000c1e1900 */
[----:B--2---:R-:W-:-:S03]  /*0ac0*/  IMAD.WIDE R4, R19, 0x4, R4 ;  /* 0x0000000413047825 */ /* 0x004fc600078e0204 */
[----:B------:R-:W2:Y:S04]  /*0ad0*/  LDG.E R15, desc[UR8][R14.64] ;  /* 0x000000080e0f7981 */ /* 0x000ea8000c1e1900 */
[----:B------:R-:W2:Y:S04]  /*0ae0*/  LDG.E R12, desc[UR8][R4.64] ;  /* 0x00000008040c7981 */ /* 0x000ea8000c1e1900 */
[----:B------:R-:W5:Y:S04]  /*0af0*/  LDG.E R18, desc[UR8][R4.64+0x4] ;  /* 0x0000040804127981 */ /* 0x000f68000c1e1900 */
[----:B------:R-:W5:Y:S04]  /*0b00*/  LDG.E R19, desc[UR8][R2.64+0x4] ;  /* 0x0000040802137981 */ /* 0x000f68000c1e1900 */
[----:B------:R-:W4:Y:S04]  /*0b10*/  LDG.E R20, desc[UR8][R4.64+0x8] ;  /* 0x0000080804147981 */ /* 0x000f28000c1e1900 */
[----:B------:R-:W3:Y:S01]  /*0b20*/  LDG.E R22, desc[UR8][R4.64+0xc] ;  /* 0x00000c0804167981 */ /* 0x000ee2000c1e1900 */
[----:B------:R-:W-:Y:S01]  /*0b30*/  IADD3 R13, PT, PT, R13, 0x4, RZ ;  /* 0x000000040d0d7810 */ /* 0x000fe20007ffe0ff */
[----:B--2---:R-:W-:Y:S01]  /*0b40*/  FADD R12, R12, -R15 ;  /* 0x8000000f0c0c7221 */ /* 0x004fe20000000000 */
[----:B-----5:R-:W-:Y:S01]  /*0b50*/  FADD R18, R18, -R19 ;  /* 0x8000001312127221 */ /* 0x020fe20000000000 */
[----:B----4-:R-:W-:-:S04]  /*0b60*/  FADD R20, R20, -R21 ;  /* 0x8000001514147221 */ /* 0x010fc80000000000 */
[----:B------:R-:W-:Y:S01]  /*0b70*/  FMNMX3 R11, R11, R12, R18, PT ;  /* 0x0000000c0b0b7276 */ /* 0x000fe20003800012 */
[----:B---3--:R-:W-:-:S05]  /*0b80*/  FADD R22, R22, -R23 ;  /* 0x8000001716167221 */ /* 0x008fca0000000000 */
[----:B------:R-:W-:-:S07]  /*0b90*/  FMNMX3 R11, R11, R20, R22, PT ;  /* 0x000000140b0b7276 */ /* 0x000fce0003800016 */
.L_x_5:
[----:B------:R-:W-:Y:S05]  /*0ba0*/  @!P0 BRA `(.L_x_3) ;  /* 0x0000000000688947 */ /* 0x000fea0003800000 */
[----:B------:R-:W0:Y:S01]  /*0bb0*/  LDC.64 R4, c[0x0][0x388] ;  /* 0x0000e200ff047b82 */ /* 0x000e220000000a00 */
[----:B------:R-:W-:Y:S01]  /*0bc0*/  VIADD R19, R13, UR10 ;  /* 0x0000000a0d137c36 */ /* 0x000fe20008000000 */
[----:B------:R-:W-:-:S06]  /*0bd0*/  IADD3 R15, PT, PT, R6, R13, RZ ;  /* 0x0000000d060f7210 */ /* 0x000fcc0007ffe0ff */
[----:B------:R-:W1:Y:S01]  /*0be0*/  LDC.64 R2, c[0x0][0x380] ;  /* 0x0000e000ff027b82 */ /* 0x000e620000000a00 */
[----:B0-----:R-:W-:-:S06]  /*0bf0*/  IMAD.WIDE.U32 R4, R19, 0x4, R4 ;  /* 0x0000000413047825 */ /* 0x001fcc00078e0004 */
[----:B------:R-:W2:Y:S01]  /*0c00*/  LDG.E R5, desc[UR8][R4.64] ;  /* 0x0000000804057981 */ /* 0x000ea2000c1e1900 */
[----:B-1----:R-:W-:-:S05]  /*0c10*/  IMAD.WIDE R2, R15, 0x4, R2 ;  /* 0x000000040f027825 */ /* 0x002fca00078e0202 */
[----:B------:R-:W2:Y:S01]  /*0c20*/  LDG.E R6, desc[UR8][R2.64] ;  /* 0x0000000802067981 */ /* 0x000ea2000c1e1900 */
[----:B------:R-:W-:Y:S01]  /*0c30*/  ISETP.NE.AND P0, PT, R9, 0x1, PT ;  /* 0x000000010900780c */ /* 0x000fe20003f05270 */
[----:B--2---:R-:W-:-:S05]  /*0c40*/  FADD R6, R6, -R5 ;  /* 0x8000000506067221 */ /* 0x004fca0000000000 */
[----:B------:R-:W-:-:S07]  /*0c50*/  FMNMX R11, R11, R6, PT ;  /* 0x000000060b0b7209 */ /* 0x000fce0003800000 */
[----:B------:R-:W-:Y:S05]  /*0c60*/  @!P0 BRA `(.L_x_3) ;  /* 0x0000000000388947 */ /* 0x000fea0003800000 */
[----:B------:R-:W0:Y:S01]  /*0c70*/  LDC.64 R14, c[0x0][0x388] ;  /* 0x0000e200ff0e7b82 */ /* 0x000e220000000a00 */
[----:B------:R-:W-:Y:S02]  /*0c80*/  IADD3 R5, P1, PT, R13, UR10, RZ ;  /* 0x0000000a0d057c10 */ /* 0x000fe4000ff3e0ff */
[----:B------:R-:W-:Y:S02]  /*0c90*/  ISETP.NE.AND P0, PT, R9, 0x2, PT ;  /* 0x000000020900780c */ /* 0x000fe40003f05270 */
[----:B------:R-:W-:-:S11]  /*0ca0*/  IADD3.X R6, PT, PT, RZ, RZ, RZ, P1, !PT ;  /* 0x000000ffff067210 */ /* 0x000fd60000ffe4ff */
[----:B------:R-:W2:Y:S01]  /*0cb0*/  @P0 LDG.E R12, desc[UR8][R2.64+0x8] ;  /* 0x00000808020c0981 */ /* 0x000ea2000c1e1900 */
[----:B0-----:R-:W-:-:S04]  /*0cc0*/  LEA R4, P1, R5, R14, 0x2 ;  /* 0x0000000e05047211 */ /* 0x001fc800078210ff */
[----:B------:R-:W-:Y:S02]  /*0cd0*/  LEA.HI.X R5, R5, R15, R6, 0x2, P1 ;  /* 0x0000000f05057211 */ /* 0x000fe400008f1406 */
[----:B------:R-:W3:Y:S04]  /*0ce0*/  LDG.E R6, desc[UR8][R2.64+0x4] ;  /* 0x0000040802067981 */ /* 0x000ee8000c1e1900 */
[----:B------:R-:W3:Y:S04]  /*0cf0*/  LDG.E R13, desc[UR8][R4.64+0x4] ;  /* 0x00000408040d7981 */ /* 0x000ee8000c1e1900 */
[----:B------:R-:W2:Y:S01]  /*0d00*/  @P0 LDG.E R15, desc[UR8][R4.64+0x8] ;  /* 0x00000808040f0981 */ /* 0x000ea2000c1e1900 */
[----:B---3--:R-:W-:Y:S01]  /*0d10*/  FADD R6, R6, -R13 ;  /* 0x8000000d06067221 */ /* 0x008fe20000000000 */
[----:B--2---:R-:W-:-:S04]  /*0d20*/  @P0 FADD R12, R12, -R15 ;  /* 0x8000000f0c0c0221 */ /* 0x004fc80000000000 */
[----:B------:R-:W-:-:S04]  /*0d30*/  FMNMX R11, R11, R6, PT ;  /* 0x000000060b0b7209 */ /* 0x000fc80003800000 */
[----:B------:R-:W-:-:S07]  /*0d40*/  @P0 FMNMX R11, R11, R12, PT ;  /* 0x0000000c0b0b0209 */ /* 0x000fce0003800000 */
.L_x_3:
[----:B------:R-:W-:Y:S05]  /*0d50*/  BRA.U UP0, `(.L_x_6) ;  /* 0xfffffff500107547 */ /* 0x000fea000b83ffff */
.L_x_0:
[----:B------:R-:W0:Y:S01]  /*0d60*/  LDC.64 R2, c[0x0][0x390] ;  /* 0x0000e400ff027b82 */ /* 0x000e220000000a00 */
[----:B------:R-:W1:Y:S02]  /*0d70*/  LDCU UR4, c[0x0][0x3ac] ;  /* 0x00007580ff0477ac */ /* 0x000e640008000800 */
[----:B-1----:R-:W-:-:S04]  /*0d80*/  IMAD R7, R0, UR4, R7 ;  /* 0x0000000400077c24 */ /* 0x002fc8000f8e0207 */
[----:B0-----:R-:W-:-:S05]  /*0d90*/  IMAD.WIDE R2, R7, 0x4, R2 ;  /* 0x0000000407027825 */ /* 0x001fca00078e0202 */
[----:B------:R-:W-:Y:S01]  /*0da0*/  STG.E desc[UR8][R2.64], R11 ;  /* 0x0000000b02007986 */ /* 0x000fe2000c101908 */
[----:B------:R-:W-:Y:S05]  /*0db0*/  EXIT ;  /* 0x000000000000794d */ /* 0x000fea0003800000 */
.L_x_7:
[----:B------:R-:W-:-:S00]  /*0dc0*/  BRA `(.L_x_7) ;  /* 0xfffffffc00fc7947 */ /* 0x000fc0000383ffff */
[----:B------:R-:W-:-:S00]  /*0dd0*/  NOP ;  /* 0x0000000000007918 */ /* 0x000fc00000000000 */
        /* <DEDUP_REMOVED lines=10> */
.L_x_8:


//--------------------- .nv.shared.reserved.0     --------------------------
	.section	.nv.shared.reserved.0,"aw",@nobits
	.weak		__nv_reservedSMEM_offset_0_alias
	.size		__nv_reservedSMEM_offset_0_alias, 0, 64
	.other		__nv_reservedSMEM_offset_0_alias,@"STO_CUDA_RESERVED_SHARED STV_DEFAULT"
__nv_reservedSMEM_offset_0_alias:
	.zero		0
	.zero		64


//--------------------- .nv.constant0.erosion     --------------------------
	.section	.nv.constant0.erosion,"a",@progbits
	.sectionflags	@""
	.align	4
.nv.constant0.erosion:
	.zero		944


//--------------------- SYMBOLS --------------------------

	.type		.nv.reservedSmem.offset0,@object
	.size		.nv.reservedSmem.offset0,0x4
